	.headerflags	@"EF_CUDA_TEXMODE_UNIFIED EF_CUDA_64BIT_ADDRESS EF_CUDA_ACCELERATORS EF_CUDA_SM90 EF_CUDA_VIRTUAL_SM(EF_CUDA_SM90)"
	.elftype	@"ET_EXEC"


//--------------------- .nv.info                  --------------------------
	.section	.nv.info,"",@"SHT_CUDA_INFO"
	.align	4


	//----- nvinfo : EIATTR_REGCOUNT
	.align		4
        /*0000*/ 	.byte	0x04, 0x2f
        /*0002*/ 	.short	(.L_1 - .L_0)
	.align		4
.L_0:
        /*0004*/ 	.word	index@(triton_poi_fused__softmax_div_eq_masked_fill_4)
        /*0008*/ 	.word	0x00000013


	//----- nvinfo : EIATTR_MIN_STACK_SIZE
	.align		4
.L_1:
        /*000c*/ 	.byte	0x04, 0x12
        /*000e*/ 	.short	(.L_3 - .L_2)
	.align		4
.L_2:
        /*0010*/ 	.word	index@(triton_poi_fused__softmax_div_eq_masked_fill_4)
        /*0014*/ 	.word	0x00000000


	//----- nvinfo : EIATTR_FRAME_SIZE
	.align		4
.L_3:
        /*0018*/ 	.byte	0x04, 0x11
        /*001a*/ 	.short	(.L_5 - .L_4)
	.align		4
.L_4:
        /*001c*/ 	.word	index@(triton_poi_fused__softmax_div_eq_masked_fill_4)
        /*0020*/ 	.word	0x00000000


	//----- nvinfo : EIATTR_MIN_STACK_SIZE
	.align		4
.L_5:
        /*0024*/ 	.byte	0x04, 0x12
        /*0026*/ 	.short	(.L_7 - .L_6)
	.align		4
.L_6:
        /*0028*/ 	.word	index@(triton_poi_fused__softmax_div_eq_masked_fill_4)
        /*002c*/ 	.word	0x00000000
.L_7:


//--------------------- .nv.info.triton_poi_fused__softmax_div_eq_masked_fill_4 --------------------------
	.section	.nv.info.triton_poi_fused__softmax_div_eq_masked_fill_4,"",@"SHT_CUDA_INFO"
	.sectionflags	@""
	.align	4


	//----- nvinfo : EIATTR_CUDA_API_VERSION
	.align		4
        /*0000*/ 	.byte	0x04, 0x37
        /*0002*/ 	.short	(.L_9 - .L_8)
.L_8:
        /*0004*/ 	.word	0x0000007c


	//----- nvinfo : EIATTR_KPARAM_INFO
	.align		4
.L_9:
        /*0008*/ 	.byte	0x04, 0x17
        /*000a*/ 	.short	(.L_11 - .L_10)
.L_10:
        /*000c*/ 	.word	0x00000000
        /*0010*/ 	.short	0x0004
        /*0012*/ 	.short	0x0020
        /*0014*/ 	.byte	0x00, 0xf0, 0x11, 0x00


	//----- nvinfo : EIATTR_KPARAM_INFO
	.align		4
.L_11:
        /*0018*/ 	.byte	0x04, 0x17
        /*001a*/ 	.short	(.L_13 - .L_12)
.L_12:
        /*001c*/ 	.word	0x00000000
        /*0020*/ 	.short	0x0003
        /*0022*/ 	.short	0x0018
        /*0024*/ 	.byte	0x00, 0xf4, 0x21, 0x00


	//----- nvinfo : EIATTR_KPARAM_INFO
	.align		4
.L_13:
        /*0028*/ 	.byte	0x04, 0x17
        /*002a*/ 	.short	(.L_15 - .L_14)
.L_14:
        /*002c*/ 	.word	0x00000000
        /*0030*/ 	.short	0x0002
        /*0032*/ 	.short	0x0010
        /*0034*/ 	.byte	0x00, 0xf4, 0x21, 0x00


	//----- nvinfo : EIATTR_KPARAM_INFO
	.align		4
.L_15:
        /*0038*/ 	.byte	0x04, 0x17
        /*003a*/ 	.short	(.L_17 - .L_16)
.L_16:
        /*003c*/ 	.word	0x00000000
        /*0040*/ 	.short	0x0001
        /*0042*/ 	.short	0x0008
        /*0044*/ 	.byte	0x00, 0xf4, 0x21, 0x00


	//----- nvinfo : EIATTR_KPARAM_INFO
	.align		4
.L_17:
        /*0048*/ 	.byte	0x04, 0x17
        /*004a*/ 	.short	(.L_19 - .L_18)
.L_18:
        /*004c*/ 	.word	0x00000000
        /*0050*/ 	.short	0x0000
        /*0052*/ 	.short	0x0000
        /*0054*/ 	.byte	0x00, 0xf4, 0x21, 0x00


	//----- nvinfo : EIATTR_SPARSE_MMA_MASK
	.align		4
.L_19:
        /*0058*/ 	.byte	0x03, 0x50
        /*005a*/ 	.short	0x0000


	//----- nvinfo : EIATTR_MAXREG_COUNT
	.align		4
        /*005c*/ 	.byte	0x03, 0x1b
        /*005e*/ 	.short	0x00ff


	//----- nvinfo : EIATTR_EXIT_INSTR_OFFSETS
	.align		4
        /*0060*/ 	.byte	0x04, 0x1c
        /*0062*/ 	.short	(.L_21 - .L_20)


	//   ....[0]....
.L_20:
        /*0064*/ 	.word	0x00000460


	//   ....[1]....
        /*0068*/ 	.word	0x00000480


	//----- nvinfo : EIATTR_REQNTID
	.align		4
.L_21:
        /*006c*/ 	.byte	0x04, 0x10
        /*006e*/ 	.short	(.L_23 - .L_22)
.L_22:
        /*0070*/ 	.word	0x00000080
        /*0074*/ 	.word	0x00000001
        /*0078*/ 	.word	0x00000001


	//----- nvinfo : EIATTR_CBANK_PARAM_SIZE
	.align		4
.L_23:
        /*007c*/ 	.byte	0x03, 0x19
        /*007e*/ 	.short	0x0024


	//----- nvinfo : EIATTR_PARAM_CBANK
	.align		4
        /*0080*/ 	.byte	0x04, 0x0a
        /*0082*/ 	.short	(.L_25 - .L_24)
	.align		4
.L_24:
        /*0084*/ 	.word	index@(.nv.constant0.triton_poi_fused__softmax_div_eq_masked_fill_4)
        /*0088*/ 	.short	0x0210
        /*008a*/ 	.short	0x0024


	//----- nvinfo : EIATTR_SW_WAR
	.align		4
.L_25:
        /*008c*/ 	.byte	0x04, 0x36
        /*008e*/ 	.short	(.L_27 - .L_26)
.L_26:
        /*0090*/ 	.word	0x00000008
.L_27:


//--------------------- .nv.callgraph             --------------------------
	.section	.nv.callgraph,"",@"SHT_CUDA_CALLGRAPH"
	.align	4
	.sectionentsize	8
	.align		4
        /*0000*/ 	.word	0x00000000
	.align		4
        /*0004*/ 	.word	0xffffffff
	.align		4
        /*0008*/ 	.word	0x00000000
	.align		4
        /*000c*/ 	.word	0xfffffffe
	.align		4
        /*0010*/ 	.word	0x00000000
	.align		4
        /*0014*/ 	.word	0xfffffffd
	.align		4
        /*0018*/ 	.word	0x00000000
	.align		4
        /*001c*/ 	.word	0xfffffffc


//--------------------- .text.triton_poi_fused__softmax_div_eq_masked_fill_4 --------------------------
	.section	.text.triton_poi_fused__softmax_div_eq_masked_fill_4,"ax",@progbits
	.align	128
        .global         triton_poi_fused__softmax_div_eq_masked_fill_4
        .type           triton_poi_fused__softmax_div_eq_masked_fill_4,@function
        .size           triton_poi_fused__softmax_div_eq_masked_fill_4,(.L_x_1 - triton_poi_fused__softmax_div_eq_masked_fill_4)
        .other          triton_poi_fused__softmax_div_eq_masked_fill_4,@"STO_CUDA_ENTRY STV_DEFAULT"
triton_poi_fused__softmax_div_eq_masked_fill_4:
.text.triton_poi_fused__softmax_div_eq_masked_fill_4:
[----:B------:R-:W0:Y:S02]  /*0000*/  LDC R1, c[0x0][0x28] ;  /* 0x00000a00ff017b82 */ /* 0x000e240000000800 */
[----:B------:R-:W1:Y:S01]  /*0010*/  S2R R0, SR_TID.X ;  /* 0x0000000000007919 */ /* 0x000e620000002100 */
[----:B------:R-:W2:Y:S01]  /*0020*/  LDC.64 R8, c[0x0][0x218] ;  /* 0x00008600ff087b82 */ /* 0x000ea20000000a00 */
[----:B------:R-:W-:Y:S01]  /*0030*/  CS2R R14, SRZ ;  /* 0x00000000000e7805 */ /* 0x000fe2000001ff00 */
[----:B------:R-:W-:Y:S01]  /*0040*/  ULDC.64 UR4, c[0x0][0x208] ;  /* 0x0000820000047ab9 */ /* 0x000fe20000000a00 */
[----:B------:R-:W3:Y:S05]  /*0050*/  S2R R7, SR_CTAID.X ;  /* 0x0000000000077919 */ /* 0x000eea0000002500 */
[----:B------:R-:W4:Y:S01]  /*0060*/  LDC.64 R4, c[0x0][0x210] ;  /* 0x00008400ff047b82 */ /* 0x000f220000000a00 */
[----:B-1----:R-:W-:Y:S01]  /*0070*/  IMAD.SHL.U32 R0, R0, 0x2, RZ ;  /* 0x0000000200007824 */ /* 0x002fe200078e00ff */
[----:B---3--:R-:W-:-:S04]  /*0080*/  SHF.R.S32.HI R2, RZ, 0x17, R7 ;  /* 0x00000017ff027819 */ /* 0x008fc80000011407 */
[----:B------:R-:W-:-:S05]  /*0090*/  LOP3.LUT R0, R0, 0xfe, RZ, 0xc0, !PT ;  /* 0x000000fe00007812 */ /* 0x000fca00078ec0ff */
[----:B------:R-:W-:Y:S01]  /*00a0*/  IMAD R7, R7, 0x100, R0 ;  /* 0x0000010007077824 */ /* 0x000fe200078e0200 */
[----:B------:R-:W-:Y:S01]  /*00b0*/  SGXT R0, R2, 0x1 ;  /* 0x000000010200781a */ /* 0x000fe20000000200 */
[----:B------:R-:W-:Y:S02]  /*00c0*/  HFMA2.MMA R12, -RZ, RZ, 0, 0 ;  /* 0x00000000ff0c7435 */ /* 0x000fe400000001ff */
[----:B----4-:R-:W-:Y:S01]  /*00d0*/  IMAD.WIDE R4, R7, 0x4, R4 ;  /* 0x0000000407047825 */ /* 0x010fe200078e0204 */
[CC--:B------:R-:W-:Y:S02]  /*00e0*/  LEA.HI R2, R0.reuse, R7.reuse, RZ, 0x4 ;  /* 0x0000000700027211 */ /* 0x0c0fe400078f20ff */
[----:B------:R-:W-:Y:S02]  /*00f0*/  LEA.HI R6, R0, R7, RZ, 0x6 ;  /* 0x0000000700067211 */ /* 0x000fe400078f30ff */
[----:B------:R-:W-:Y:S02]  /*0100*/  LOP3.LUT R10, R2, 0xfffffff0, RZ, 0xc0, !PT ;  /* 0xfffffff0020a7812 */ /* 0x000fe400078ec0ff */
[----:B------:R-:W1:Y:S01]  /*0110*/  LDC.64 R2, c[0x0][0x220] ;  /* 0x00008800ff027b82 */ /* 0x000e620000000a00 */
[----:B------:R-:W-:-:S02]  /*0120*/  SHF.R.S32.HI R6, RZ, 0x6, R6 ;  /* 0x00000006ff067819 */ /* 0x000fc40000011406 */
[----:B------:R-:W-:Y:S02]  /*0130*/  IADD3 R11, R7, -R10, RZ ;  /* 0x8000000a070b7210 */ /* 0x000fe40007ffe0ff */
[----:B------:R-:W-:Y:S02]  /*0140*/  ISETP.GE.AND P0, PT, R7, 0x100, PT ;  /* 0x000001000700780c */ /* 0x000fe40003f06270 */
[----:B------:R-:W-:Y:S01]  /*0150*/  LEA.HI R0, R0, R7, RZ, 0x2 ;  /* 0x0000000700007211 */ /* 0x000fe200078f10ff */
[----:B------:R-:W-:Y:S01]  /*0160*/  IMAD R11, R6, 0x10, R11 ;  /* 0x00000010060b7824 */ /* 0x000fe200078e020b */
[----:B------:R-:W-:Y:S02]  /*0170*/  CS2R R6, SRZ ;  /* 0x0000000000067805 */ /* 0x000fe4000001ff00 */
[----:B------:R-:W-:Y:S01]  /*0180*/  SHF.R.S32.HI R13, RZ, 0x2, R0 ;  /* 0x00000002ff0d7819 */ /* 0x000fe20000011400 */
[----:B--2---:R-:W-:Y:S02]  /*0190*/  IMAD.WIDE R8, R11, 0x4, R8 ;  /* 0x000000040b087825 */ /* 0x004fe400078e0208 */
[----:B------:R-:W2:Y:S04]  /*01a0*/  LDC.64 R10, c[0x0][0x228] ;  /* 0x00008a00ff0a7b82 */ /* 0x000ea80000000a00 */
[----:B------:R-:W3:Y:S04]  /*01b0*/  @!P0 LDG.E.EL.64 R14, desc[UR4][R8.64] ;  /* 0x00000004080e8981 */ /* 0x000ee8000c2e1b00 */
[----:B------:R-:W4:Y:S01]  /*01c0*/  @!P0 LDG.E.64 R6, desc[UR4][R4.64] ;  /* 0x0000000404068981 */ /* 0x000f22000c1e1b00 */
[----:B-1----:R-:W-:-:S04]  /*01d0*/  IMAD.WIDE R2, R13, 0x4, R2 ;  /* 0x000000040d027825 */ /* 0x002fc800078e0202 */
[----:B------:R-:W-:Y:S01]  /*01e0*/  IMAD.MOV.U32 R0, RZ, RZ, RZ ;  /* 0x000000ffff007224 */ /* 0x000fe200078e00ff */
[----:B------:R-:W5:Y:S05]  /*01f0*/  @!P0 LDG.E.EL R12, desc[UR4][R2.64] ;  /* 0x00000004020c8981 */ /* 0x000f6a000c2e1900 */
[----:B------:R-:W5:Y:S01]  /*0200*/  @!P0 LDG.E.EL R0, desc[UR4][R2.64] ;  /* 0x0000000402008981 */ /* 0x000f62000c2e1900 */
[----:B------:R-:W-:Y:S01]  /*0210*/  HFMA2.MMA R16, -RZ, RZ, 0, 0 ;  /* 0x00000000ff107435 */ /* 0x000fe200000001ff */
[----:B--2---:R-:W-:Y:S01]  /*0220*/  IMAD.WIDE R10, R13, 0x4, R10 ;  /* 0x000000040d0a7825 */ /* 0x004fe200078e020a */
[----:B------:R-:W-:-:S06]  /*0230*/  MOV R13, RZ ;  /* 0x000000ff000d7202 */ /* 0x000fcc0000000f00 */
[----:B------:R-:W2:Y:S04]  /*0240*/  @!P0 LDG.E.EL R13, desc[UR4][R10.64] ;  /* 0x000000040a0d8981 */ /* 0x000ea8000c2e1900 */
[----:B------:R-:W2:Y:S01]  /*0250*/  @!P0 LDG.E.EL R16, desc[UR4][R10.64] ;  /* 0x000000040a108981 */ /* 0x000ea2000c2e1900 */
[----:B---3--:R-:W-:-:S04]  /*0260*/  LOP3.LUT P1, RZ, R15, 0x7fffffff, RZ, 0xc0, !PT ;  /* 0x7fffffff0fff7812 */ /* 0x008fc8000782c0ff */
[----:B----4-:R-:W-:Y:S02]  /*0270*/  FSEL R7, R7, -1.00000000000000000000e+09, P1 ;  /* 0xce6e6b2807077808 */ /* 0x010fe40000800000 */
[----:B------:R-:W-:-:S03]  /*0280*/  LOP3.LUT P1, RZ, R14, 0x7fffffff, RZ, 0xc0, !PT ;  /* 0x7fffffff0eff7812 */ /* 0x000fc6000782c0ff */
[----:B-----5:R-:W-:Y:S01]  /*0290*/  FADD R12, R7, -R12 ;  /* 0x8000000c070c7221 */ /* 0x020fe20000000000 */
[----:B------:R-:W-:-:S03]  /*02a0*/  FSEL R7, R6, -1.00000000000000000000e+09, P1 ;  /* 0xce6e6b2806077808 */ /* 0x000fc60000800000 */
[----:B------:R-:W-:Y:S02]  /*02b0*/  FMUL R12, R12, 1.4426950216293334961 ;  /* 0x3fb8aa3b0c0c7820 */ /* 0x000fe40000400000 */
[----:B------:R-:W-:-:S03]  /*02c0*/  FADD R0, R7, -R0 ;  /* 0x8000000007007221 */ /* 0x000fc60000000000 */
[----:B------:R-:W-:Y:S01]  /*02d0*/  FSETP.GEU.AND P4, PT, R12, -126, PT ;  /* 0xc2fc00000c00780b */ /* 0x000fe20003f8e000 */
[----:B------:R-:W-:-:S05]  /*02e0*/  FMUL R0, R0, 1.4426950216293334961 ;  /* 0x3fb8aa3b00007820 */ /* 0x000fca0000400000 */
[----:B------:R-:W-:Y:S02]  /*02f0*/  FSETP.GEU.AND P3, PT, R0, -126, PT ;  /* 0xc2fc00000000780b */ /* 0x000fe40003f6e000 */
[C---:B--2---:R-:W-:Y:S02]  /*0300*/  FSETP.GT.AND P2, PT, |R13|.reuse, 8.50705917302346158658e+37, PT ;  /* 0x7e8000000d00780b */ /* 0x044fe40003f44200 */
[----:B------:R-:W-:Y:S02]  /*0310*/  FSETP.GEU.AND P6, PT, |R13|, 1.175494350822287508e-38, PT ;  /* 0x008000000d00780b */ /* 0x000fe40003fce200 */
[----:B------:R-:W-:Y:S01]  /*0320*/  FSETP.GT.AND P1, PT, |R16|, 8.50705917302346158658e+37, PT ;  /* 0x7e8000001000780b */ /* 0x000fe20003f24200 */
[----:B------:R-:W-:Y:S01]  /*0330*/  @!P4 FMUL R12, R12, 0.5 ;  /* 0x3f0000000c0cc820 */ /* 0x000fe20000400000 */
[----:B------:R-:W-:-:S03]  /*0340*/  FSETP.GEU.AND P5, PT, |R16|, 1.175494350822287508e-38, PT ;  /* 0x008000001000780b */ /* 0x000fc60003fae200 */
[----:B------:R-:W1:Y:S02]  /*0350*/  MUFU.EX2 R3, R12 ;  /* 0x0000000c00037308 */ /* 0x000e640000000800 */
[----:B------:R-:W-:Y:S02]  /*0360*/  @!P3 FMUL R0, R0, 0.5 ;  /* 0x3f0000000000b820 */ /* 0x000fe40000400000 */
[----:B------:R-:W-:-:S04]  /*0370*/  @P2 FMUL R13, R13, 0.25 ;  /* 0x3e8000000d0d2820 */ /* 0x000fc80000400000 */
[----:B------:R-:W2:Y:S01]  /*0380*/  MUFU.EX2 R2, R0 ;  /* 0x0000000000027308 */ /* 0x000ea20000000800 */
[----:B------:R-:W-:Y:S01]  /*0390*/  @P1 FMUL R16, R16, 0.25 ;  /* 0x3e80000010101820 */ /* 0x000fe20000400000 */
[----:B------:R-:W-:-:S03]  /*03a0*/  @!P6 FMUL R13, R13, 16777216 ;  /* 0x4b8000000d0de820 */ /* 0x000fc60000400000 */
[----:B------:R-:W-:Y:S01]  /*03b0*/  @!P5 FMUL R16, R16, 16777216 ;  /* 0x4b8000001010d820 */ /* 0x000fe20000400000 */
[----:B-1----:R-:W-:Y:S02]  /*03c0*/  @!P4 FMUL R3, R3, R3 ;  /* 0x000000030303c220 */ /* 0x002fe40000400000 */
[----:B------:R-:W1:Y:S02]  /*03d0*/  MUFU.RCP R6, R13 ;  /* 0x0000000d00067308 */ /* 0x000e640000001000 */
[----:B------:R-:W-:Y:S01]  /*03e0*/  @P2 FMUL R3, R3, 0.25 ;  /* 0x3e80000003032820 */ /* 0x000fe20000400000 */
[----:B--2---:R-:W-:-:S05]  /*03f0*/  @!P3 FMUL R2, R2, R2 ;  /* 0x000000020202b220 */ /* 0x004fca0000400000 */
[----:B------:R-:W2:Y:S01]  /*0400*/  MUFU.RCP R7, R16 ;  /* 0x0000001000077308 */ /* 0x000ea20000001000 */
[----:B------:R-:W-:Y:S01]  /*0410*/  @!P6 FMUL R3, R3, 16777216 ;  /* 0x4b8000000303e820 */ /* 0x000fe20000400000 */
[----:B------:R-:W-:-:S04]  /*0420*/  @P1 FMUL R2, R2, 0.25 ;  /* 0x3e80000002021820 */ /* 0x000fc80000400000 */
[----:B------:R-:W-:Y:S01]  /*0430*/  @!P5 FMUL R2, R2, 16777216 ;  /* 0x4b8000000202d820 */ /* 0x000fe20000400000 */
[----:B-1----:R-:W-:-:S03]  /*0440*/  FMUL R3, R6, R3 ;  /* 0x0000000306037220 */ /* 0x002fc60000400000 */
[----:B--2---:R-:W-:Y:S01]  /*0450*/  FMUL R2, R7, R2 ;  /* 0x0000000207027220 */ /* 0x004fe20000400000 */
[----:B------:R-:W-:Y:S06]  /*0460*/  @P0 EXIT ;  /* 0x000000000000094d */ /* 0x000fec0003800000 */
[----:B------:R-:W-:Y:S01]  /*0470*/  STG.E.64 desc[UR4][R4.64], R2 ;  /* 0x0000000204007986 */ /* 0x000fe2000c101b04 */
[----:B------:R-:W-:Y:S05]  /*0480*/  EXIT ;  /* 0x000000000000794d */ /* 0x000fea0003800000 */
.L_x_0:
[----:B------:R-:W-:-:S00]  /*0490*/  BRA `(.L_x_0) ;  /* 0xfffffffc00fc7947 */ /* 0x000fc0000383ffff */
[----:B------:R-:W-:-:S00]  /*04a0*/  NOP ;  /* 0x0000000000007918 */ /* 0x000fc00000000000 */
        /* <DEDUP_REMOVED lines=13> */
.L_x_1:


//--------------------- .nv.constant0.triton_poi_fused__softmax_div_eq_masked_fill_4 --------------------------
	.section	.nv.constant0.triton_poi_fused__softmax_div_eq_masked_fill_4,"a",@progbits
	.sectionflags	@""
	.align	4
.nv.constant0.triton_poi_fused__softmax_div_eq_masked_fill_4:
	.zero		564
